	.headerflags	@"EF_CUDA_TEXMODE_UNIFIED EF_CUDA_64BIT_ADDRESS EF_CUDA_ACCELERATORS EF_CUDA_SM90 EF_CUDA_VIRTUAL_SM(EF_CUDA_SM90)"
	.elftype	@"ET_EXEC"


//--------------------- .nv.info                  --------------------------
	.section	.nv.info,"",@"SHT_CUDA_INFO"
	.align	4


	//----- nvinfo : EIATTR_REGCOUNT
	.align		4
        /*0000*/ 	.byte	0x04, 0x2f
        /*0002*/ 	.short	(.L_1 - .L_0)
	.align		4
.L_0:
        /*0004*/ 	.word	index@(triton_per_fused_pow_sum_0)
        /*0008*/ 	.word	0x0000000c


	//----- nvinfo : EIATTR_MIN_STACK_SIZE
	.align		4
.L_1:
        /*000c*/ 	.byte	0x04, 0x12
        /*000e*/ 	.short	(.L_3 - .L_2)
	.align		4
.L_2:
        /*0010*/ 	.word	index@(triton_per_fused_pow_sum_0)
        /*0014*/ 	.word	0x00000000


	//----- nvinfo : EIATTR_FRAME_SIZE
	.align		4
.L_3:
        /*0018*/ 	.byte	0x04, 0x11
        /*001a*/ 	.short	(.L_5 - .L_4)
	.align		4
.L_4:
        /*001c*/ 	.word	index@(triton_per_fused_pow_sum_0)
        /*0020*/ 	.word	0x00000000


	//----- nvinfo : EIATTR_MIN_STACK_SIZE
	.align		4
.L_5:
        /*0024*/ 	.byte	0x04, 0x12
        /*0026*/ 	.short	(.L_7 - .L_6)
	.align		4
.L_6:
        /*0028*/ 	.word	index@(triton_per_fused_pow_sum_0)
        /*002c*/ 	.word	0x00000000
.L_7:


//--------------------- .nv.info.triton_per_fused_pow_sum_0 --------------------------
	.section	.nv.info.triton_per_fused_pow_sum_0,"",@"SHT_CUDA_INFO"
	.sectionflags	@""
	.align	4


	//----- nvinfo : EIATTR_CUDA_API_VERSION
	.align		4
        /*0000*/ 	.byte	0x04, 0x37
        /*0002*/ 	.short	(.L_9 - .L_8)
.L_8:
        /*0004*/ 	.word	0x0000007c


	//----- nvinfo : EIATTR_KPARAM_INFO
	.align		4
.L_9:
        /*0008*/ 	.byte	0x04, 0x17
        /*000a*/ 	.short	(.L_11 - .L_10)
.L_10:
        /*000c*/ 	.word	0x00000000
        /*0010*/ 	.short	0x0002
        /*0012*/ 	.short	0x0010
        /*0014*/ 	.byte	0x00, 0xf0, 0x11, 0x00


	//----- nvinfo : EIATTR_KPARAM_INFO
	.align		4
.L_11:
        /*0018*/ 	.byte	0x04, 0x17
        /*001a*/ 	.short	(.L_13 - .L_12)
.L_12:
        /*001c*/ 	.word	0x00000000
        /*0020*/ 	.short	0x0001
        /*0022*/ 	.short	0x0008
        /*0024*/ 	.byte	0x00, 0xf4, 0x21, 0x00


	//----- nvinfo : EIATTR_KPARAM_INFO
	.align		4
.L_13:
        /*0028*/ 	.byte	0x04, 0x17
        /*002a*/ 	.short	(.L_15 - .L_14)
.L_14:
        /*002c*/ 	.word	0x00000000
        /*0030*/ 	.short	0x0000
        /*0032*/ 	.short	0x0000
        /*0034*/ 	.byte	0x00, 0xf4, 0x21, 0x00


	//----- nvinfo : EIATTR_SPARSE_MMA_MASK
	.align		4
.L_15:
        /*0038*/ 	.byte	0x03, 0x50
        /*003a*/ 	.short	0x0000


	//----- nvinfo : EIATTR_MAXREG_COUNT
	.align		4
        /*003c*/ 	.byte	0x03, 0x1b
        /*003e*/ 	.short	0x00ff


	//----- nvinfo : EIATTR_COOP_GROUP_MASK_REGIDS
	.align		4
        /*0040*/ 	.byte	0x04, 0x29
        /*0042*/ 	.short	(.L_17 - .L_16)


	//   ....[0]....
.L_16:
        /*0044*/ 	.word	0xffffffff


	//   ....[1]....
        /*0048*/ 	.word	0xffffffff


	//   ....[2]....
        /*004c*/ 	.word	0xffffffff


	//   ....[3]....
        /*0050*/ 	.word	0xffffffff


	//   ....[4]....
        /*0054*/ 	.word	0xffffffff


	//   ....[5]....
        /*0058*/ 	.word	0xffffffff


	//----- nvinfo : EIATTR_COOP_GROUP_INSTR_OFFSETS
	.align		4
.L_17:
        /*005c*/ 	.byte	0x04, 0x28
        /*005e*/ 	.short	(.L_19 - .L_18)


	//   ....[0]....
.L_18:
        /*0060*/ 	.word	0x00000110


	//   ....[1]....
        /*0064*/ 	.word	0x00000130


	//   ....[2]....
        /*0068*/ 	.word	0x00000160


	//   ....[3]....
        /*006c*/ 	.word	0x00000190


	//   ....[4]....
        /*0070*/ 	.word	0x000001b0


	//   ....[5]....
        /*0074*/ 	.word	0x00000230


	//----- nvinfo : EIATTR_EXIT_INSTR_OFFSETS
	.align		4
.L_19:
        /*0078*/ 	.byte	0x04, 0x1c
        /*007a*/ 	.short	(.L_21 - .L_20)


	//   ....[0]....
.L_20:
        /*007c*/ 	.word	0x00000290


	//   ....[1]....
        /*0080*/ 	.word	0x000002d0


	//----- nvinfo : EIATTR_REQNTID
	.align		4
.L_21:
        /*0084*/ 	.byte	0x04, 0x10
        /*0086*/ 	.short	(.L_23 - .L_22)
.L_22:
        /*0088*/ 	.word	0x00000040
        /*008c*/ 	.word	0x00000001
        /*0090*/ 	.word	0x00000001


	//----- nvinfo : EIATTR_CBANK_PARAM_SIZE
	.align		4
.L_23:
        /*0094*/ 	.byte	0x03, 0x19
        /*0096*/ 	.short	0x0014


	//----- nvinfo : EIATTR_PARAM_CBANK
	.align		4
        /*0098*/ 	.byte	0x04, 0x0a
        /*009a*/ 	.short	(.L_25 - .L_24)
	.align		4
.L_24:
        /*009c*/ 	.word	index@(.nv.constant0.triton_per_fused_pow_sum_0)
        /*00a0*/ 	.short	0x0210
        /*00a2*/ 	.short	0x0014


	//----- nvinfo : EIATTR_SW_WAR
	.align		4
.L_25:
        /*00a4*/ 	.byte	0x04, 0x36
        /*00a6*/ 	.short	(.L_27 - .L_26)
.L_26:
        /*00a8*/ 	.word	0x00000008
.L_27:


//--------------------- .nv.callgraph             --------------------------
	.section	.nv.callgraph,"",@"SHT_CUDA_CALLGRAPH"
	.align	4
	.sectionentsize	8
	.align		4
        /*0000*/ 	.word	0x00000000
	.align		4
        /*0004*/ 	.word	0xffffffff
	.align		4
        /*0008*/ 	.word	0x00000000
	.align		4
        /*000c*/ 	.word	0xfffffffe
	.align		4
        /*0010*/ 	.word	0x00000000
	.align		4
        /*0014*/ 	.word	0xfffffffd
	.align		4
        /*0018*/ 	.word	0x00000000
	.align		4
        /*001c*/ 	.word	0xfffffffc


//--------------------- .text.triton_per_fused_pow_sum_0 --------------------------
	.section	.text.triton_per_fused_pow_sum_0,"ax",@progbits
	.sectionflags	@"SHF_BARRIERS=1"
	.align	128
        .global         triton_per_fused_pow_sum_0
        .type           triton_per_fused_pow_sum_0,@function
        .size           triton_per_fused_pow_sum_0,(.L_x_1 - triton_per_fused_pow_sum_0)
        .other          triton_per_fused_pow_sum_0,@"STO_CUDA_ENTRY STV_DEFAULT"
triton_per_fused_pow_sum_0:
.text.triton_per_fused_pow_sum_0:
[----:B------:R-:W0:Y:S02]  /*0000*/  LDC R1, c[0x0][0x28] ;  /* 0x00000a00ff017b82 */ /* 0x000e240000000800 */
[----:B------:R-:W1:Y:S01]  /*0010*/  S2R R9, SR_TID.X ;  /* 0x0000000000097919 */ /* 0x000e620000002100 */
[----:B------:R-:W2:Y:S01]  /*0020*/  LDC.64 R4, c[0x0][0x210] ;  /* 0x00008400ff047b82 */ /* 0x000ea20000000a00 */
[----:B------:R-:W-:Y:S01]  /*0030*/  ULDC.64 UR6, c[0x0][0x208] ;  /* 0x0000820000067ab9 */ /* 0x000fe20000000a00 */
[----:B-1----:R-:W-:-:S04]  /*0040*/  SHF.L.U32 R0, R9, 0x2, RZ ;  /* 0x0000000209007819 */ /* 0x002fc800000006ff */
[----:B------:R-:W-:-:S05]  /*0050*/  LOP3.LUT R3, R0, 0xfc, RZ, 0xc0, !PT ;  /* 0x000000fc00037812 */ /* 0x000fca00078ec0ff */
[----:B--2---:R-:W-:-:S06]  /*0060*/  IMAD.WIDE.U32 R4, R3, 0x4, R4 ;  /* 0x0000000403047825 */ /* 0x004fcc00078e0004 */
[----:B------:R-:W2:Y:S01]  /*0070*/  LDG.E.128 R4, desc[UR6][R4.64] ;  /* 0x0000000604047981 */ /* 0x000ea2000c1e1d00 */
[----:B------:R-:W1:Y:S01]  /*0080*/  S2UR UR5, SR_CgaCtaId ;  /* 0x00000000000579c3 */ /* 0x000e620000008800 */
[C---:B------:R-:W-:Y:S01]  /*0090*/  LOP3.LUT P0, RZ, R9.reuse, 0x1f, RZ, 0xc0, !PT ;  /* 0x0000001f09ff7812 */ /* 0x040fe2000780c0ff */
[----:B------:R-:W-:Y:S01]  /*00a0*/  UMOV UR4, 0x400 ;  /* 0x0000040000047882 */ /* 0x000fe20000000000 */
[----:B------:R-:W-:Y:S01]  /*00b0*/  ISETP.GE.AND P1, PT, R9, 0x2, PT ;  /* 0x000000020900780c */ /* 0x000fe20003f26270 */
[----:B-1----:R-:W-:Y:S01]  /*00c0*/  UPRMT UR4, UR5, 0x654, UR4 ;  /* 0x0000065405047896 */ /* 0x002fe20008000004 */
[----:B--2---:R-:W-:-:S04]  /*00d0*/  FMUL R3, R5, R5 ;  /* 0x0000000505037220 */ /* 0x004fc80000400000 */
[----:B------:R-:W-:-:S04]  /*00e0*/  FFMA R3, R4, R4, R3 ;  /* 0x0000000404037223 */ /* 0x000fc80000000003 */
[----:B------:R-:W-:-:S04]  /*00f0*/  FFMA R6, R6, R6, R3 ;  /* 0x0000000606067223 */ /* 0x000fc80000000003 */
[----:B------:R-:W-:-:S05]  /*0100*/  FFMA R6, R7, R7, R6 ;  /* 0x0000000707067223 */ /* 0x000fca0000000006 */
[----:B------:R-:W1:Y:S02]  /*0110*/  SHFL.BFLY PT, R3, R6, 0x10, 0x1f ;  /* 0x0e001f0006037f89 */ /* 0x000e6400000e0000 */
[----:B-1----:R-:W-:-:S05]  /*0120*/  FADD R3, R6, R3 ;  /* 0x0000000306037221 */ /* 0x002fca0000000000 */
[----:B------:R-:W1:Y:S02]  /*0130*/  SHFL.BFLY PT, R8, R3, 0x8, 0x1f ;  /* 0x0d001f0003087f89 */ /* 0x000e6400000e0000 */
[----:B-1----:R-:W-:Y:S01]  /*0140*/  FADD R8, R3, R8 ;  /* 0x0000000803087221 */ /* 0x002fe20000000000 */
[----:B------:R-:W-:-:S04]  /*0150*/  SHF.R.U32.HI R3, RZ, 0x3, R9 ;  /* 0x00000003ff037819 */ /* 0x000fc80000011609 */
[----:B------:R-:W1:Y:S01]  /*0160*/  SHFL.BFLY PT, R7, R8, 0x4, 0x1f ;  /* 0x0c801f0008077f89 */ /* 0x000e6200000e0000 */
[----:B------:R-:W-:Y:S01]  /*0170*/  LOP3.LUT R6, R3, 0x4, RZ, 0xc0, !PT ;  /* 0x0000000403067812 */ /* 0x000fe200078ec0ff */
[----:B-1----:R-:W-:-:S05]  /*0180*/  FADD R7, R8, R7 ;  /* 0x0000000708077221 */ /* 0x002fca0000000000 */
[----:B------:R-:W1:Y:S02]  /*0190*/  SHFL.BFLY PT, R4, R7, 0x2, 0x1f ;  /* 0x0c401f0007047f89 */ /* 0x000e6400000e0000 */
[----:B-1----:R-:W-:-:S05]  /*01a0*/  FADD R4, R7, R4 ;  /* 0x0000000407047221 */ /* 0x002fca0000000000 */
[----:B------:R-:W1:Y:S02]  /*01b0*/  SHFL.BFLY PT, R5, R4, 0x1, 0x1f ;  /* 0x0c201f0004057f89 */ /* 0x000e6400000e0000 */
[----:B-1----:R-:W-:Y:S01]  /*01c0*/  FADD R5, R4, R5 ;  /* 0x0000000504057221 */ /* 0x002fe20000000000 */
[----:B------:R-:W-:-:S04]  /*01d0*/  LOP3.LUT R4, R9, 0x1, RZ, 0xc0, !PT ;  /* 0x0000000109047812 */ /* 0x000fc800078ec0ff */
[----:B------:R-:W-:Y:S01]  /*01e0*/  @!P0 STS [R6+UR4], R5 ;  /* 0x0000000506008988 */ /* 0x000fe20008000804 */
[----:B------:R-:W-:Y:S01]  /*01f0*/  BAR.SYNC.DEFER_BLOCKING 0x0 ;  /* 0x0000000000007b1d */ /* 0x000fe20000010000 */
[----:B------:R-:W-:-:S04]  /*0200*/  ISETP.NE.U32.AND P0, PT, R4, 0x1, PT ;  /* 0x000000010400780c */ /* 0x000fc80003f05070 */
[----:B------:R-:W-:Y:S01]  /*0210*/  ISETP.LT.AND P0, PT, R9, 0x2, P0 ;  /* 0x000000020900780c */ /* 0x000fe20000701270 */
[----:B------:R-:W1:Y:S04]  /*0220*/  @!P1 LDS R2, [R0+UR4] ;  /* 0x0000000400029984 */ /* 0x000e680008000800 */
[----:B-1----:R-:W1:Y:S02]  /*0230*/  SHFL.BFLY PT, R3, R2, 0x1, 0x1f ;  /* 0x0c201f0002037f89 */ /* 0x002e6400000e0000 */
[----:B-1----:R-:W-:-:S06]  /*0240*/  FADD R3, R2, R3 ;  /* 0x0000000302037221 */ /* 0x002fcc0000000000 */
[----:B------:R1:W-:Y:S01]  /*0250*/  @P0 STS [R0+UR4], R3 ;  /* 0x0000000300000988 */ /* 0x0003e20008000804 */
[----:B------:R-:W-:Y:S01]  /*0260*/  BAR.SYNC.DEFER_BLOCKING 0x0 ;  /* 0x0000000000007b1d */ /* 0x000fe20000010000 */
[----:B------:R-:W-:-:S05]  /*0270*/  LOP3.LUT P0, RZ, R9, 0x3f, RZ, 0xc0, !PT ;  /* 0x0000003f09ff7812 */ /* 0x000fca000780c0ff */
[----:B------:R-:W2:Y:S08]  /*0280*/  LDS R4, [UR4] ;  /* 0x00000004ff047984 */ /* 0x000eb00008000800 */
[----:B-1----:R-:W-:Y:S05]  /*0290*/  @P0 EXIT ;  /* 0x000000000000094d */ /* 0x002fea0003800000 */
[----:B------:R-:W0:Y:S01]  /*02a0*/  LDC.64 R2, c[0x0][0x218] ;  /* 0x00008600ff027b82 */ /* 0x000e220000000a00 */
[----:B--2---:R-:W-:-:S05]  /*02b0*/  FADD R5, RZ, R4 ;  /* 0x00000004ff057221 */ /* 0x004fca0000000000 */
[----:B0-----:R-:W-:Y:S01]  /*02c0*/  STG.E desc[UR6][R2.64], R5 ;  /* 0x0000000502007986 */ /* 0x001fe2000c101906 */
[----:B------:R-:W-:Y:S05]  /*02d0*/  EXIT ;  /* 0x000000000000794d */ /* 0x000fea0003800000 */
.L_x_0:
[----:B------:R-:W-:-:S00]  /*02e0*/  BRA `(.L_x_0) ;  /* 0xfffffffc00fc7947 */ /* 0x000fc0000383ffff */
[----:B------:R-:W-:-:S00]  /*02f0*/  NOP ;  /* 0x0000000000007918 */ /* 0x000fc00000000000 */
        /* <DEDUP_REMOVED lines=8> */
.L_x_1:


//--------------------- .nv.shared.triton_per_fused_pow_sum_0 --------------------------
	.section	.nv.shared.triton_per_fused_pow_sum_0,"aw",@nobits
	.sectionflags	@""
	.align	16
	.zero		1024


//--------------------- .nv.constant0.triton_per_fused_pow_sum_0 --------------------------
	.section	.nv.constant0.triton_per_fused_pow_sum_0,"a",@progbits
	.sectionflags	@""
	.align	4
.nv.constant0.triton_per_fused_pow_sum_0:
	.zero		548
